	.headerflags	@"EF_CUDA_TEXMODE_UNIFIED EF_CUDA_64BIT_ADDRESS EF_CUDA_ACCELERATORS EF_CUDA_SM90 EF_CUDA_VIRTUAL_SM(EF_CUDA_SM90)"
	.elftype	@"ET_EXEC"


//--------------------- .nv.info                  --------------------------
	.section	.nv.info,"",@"SHT_CUDA_INFO"
	.align	4


	//----- nvinfo : EIATTR_REGCOUNT
	.align		4
        /*0000*/ 	.byte	0x04, 0x2f
        /*0002*/ 	.short	(.L_1 - .L_0)
	.align		4
.L_0:
        /*0004*/ 	.word	index@(triton_poi_fused_max_pool2d_with_indices_72)
        /*0008*/ 	.word	0x00000016


	//----- nvinfo : EIATTR_MIN_STACK_SIZE
	.align		4
.L_1:
        /*000c*/ 	.byte	0x04, 0x12
        /*000e*/ 	.short	(.L_3 - .L_2)
	.align		4
.L_2:
        /*0010*/ 	.word	index@(triton_poi_fused_max_pool2d_with_indices_72)
        /*0014*/ 	.word	0x00000000


	//----- nvinfo : EIATTR_FRAME_SIZE
	.align		4
.L_3:
        /*0018*/ 	.byte	0x04, 0x11
        /*001a*/ 	.short	(.L_5 - .L_4)
	.align		4
.L_4:
        /*001c*/ 	.word	index@(triton_poi_fused_max_pool2d_with_indices_72)
        /*0020*/ 	.word	0x00000000


	//----- nvinfo : EIATTR_MIN_STACK_SIZE
	.align		4
.L_5:
        /*0024*/ 	.byte	0x04, 0x12
        /*0026*/ 	.short	(.L_7 - .L_6)
	.align		4
.L_6:
        /*0028*/ 	.word	index@(triton_poi_fused_max_pool2d_with_indices_72)
        /*002c*/ 	.word	0x00000000
.L_7:


//--------------------- .nv.info.triton_poi_fused_max_pool2d_with_indices_72 --------------------------
	.section	.nv.info.triton_poi_fused_max_pool2d_with_indices_72,"",@"SHT_CUDA_INFO"
	.sectionflags	@""
	.align	4


	//----- nvinfo : EIATTR_CUDA_API_VERSION
	.align		4
        /*0000*/ 	.byte	0x04, 0x37
        /*0002*/ 	.short	(.L_9 - .L_8)
.L_8:
        /*0004*/ 	.word	0x0000007c


	//----- nvinfo : EIATTR_KPARAM_INFO
	.align		4
.L_9:
        /*0008*/ 	.byte	0x04, 0x17
        /*000a*/ 	.short	(.L_11 - .L_10)
.L_10:
        /*000c*/ 	.word	0x00000000
        /*0010*/ 	.short	0x0003
        /*0012*/ 	.short	0x0018
        /*0014*/ 	.byte	0x00, 0xf0, 0x11, 0x00


	//----- nvinfo : EIATTR_KPARAM_INFO
	.align		4
.L_11:
        /*0018*/ 	.byte	0x04, 0x17
        /*001a*/ 	.short	(.L_13 - .L_12)
.L_12:
        /*001c*/ 	.word	0x00000000
        /*0020*/ 	.short	0x0002
        /*0022*/ 	.short	0x0010
        /*0024*/ 	.byte	0x00, 0xf4, 0x21, 0x00


	//----- nvinfo : EIATTR_KPARAM_INFO
	.align		4
.L_13:
        /*0028*/ 	.byte	0x04, 0x17
        /*002a*/ 	.short	(.L_15 - .L_14)
.L_14:
        /*002c*/ 	.word	0x00000000
        /*0030*/ 	.short	0x0001
        /*0032*/ 	.short	0x0008
        /*0034*/ 	.byte	0x00, 0xf4, 0x21, 0x00


	//----- nvinfo : EIATTR_KPARAM_INFO
	.align		4
.L_15:
        /*0038*/ 	.byte	0x04, 0x17
        /*003a*/ 	.short	(.L_17 - .L_16)
.L_16:
        /*003c*/ 	.word	0x00000000
        /*0040*/ 	.short	0x0000
        /*0042*/ 	.short	0x0000
        /*0044*/ 	.byte	0x00, 0xf4, 0x21, 0x00


	//----- nvinfo : EIATTR_SPARSE_MMA_MASK
	.align		4
.L_17:
        /*0048*/ 	.byte	0x03, 0x50
        /*004a*/ 	.short	0x0000


	//----- nvinfo : EIATTR_MAXREG_COUNT
	.align		4
        /*004c*/ 	.byte	0x03, 0x1b
        /*004e*/ 	.short	0x00ff


	//----- nvinfo : EIATTR_EXIT_INSTR_OFFSETS
	.align		4
        /*0050*/ 	.byte	0x04, 0x1c
        /*0052*/ 	.short	(.L_19 - .L_18)


	//   ....[0]....
.L_18:
        /*0054*/ 	.word	0x00000480


	//----- nvinfo : EIATTR_REQNTID
	.align		4
.L_19:
        /*0058*/ 	.byte	0x04, 0x10
        /*005a*/ 	.short	(.L_21 - .L_20)
.L_20:
        /*005c*/ 	.word	0x00000080
        /*0060*/ 	.word	0x00000001
        /*0064*/ 	.word	0x00000001


	//----- nvinfo : EIATTR_CBANK_PARAM_SIZE
	.align		4
.L_21:
        /*0068*/ 	.byte	0x03, 0x19
        /*006a*/ 	.short	0x001c


	//----- nvinfo : EIATTR_PARAM_CBANK
	.align		4
        /*006c*/ 	.byte	0x04, 0x0a
        /*006e*/ 	.short	(.L_23 - .L_22)
	.align		4
.L_22:
        /*0070*/ 	.word	index@(.nv.constant0.triton_poi_fused_max_pool2d_with_indices_72)
        /*0074*/ 	.short	0x0210
        /*0076*/ 	.short	0x001c


	//----- nvinfo : EIATTR_SW_WAR
	.align		4
.L_23:
        /*0078*/ 	.byte	0x04, 0x36
        /*007a*/ 	.short	(.L_25 - .L_24)
.L_24:
        /*007c*/ 	.word	0x00000008
.L_25:


//--------------------- .nv.callgraph             --------------------------
	.section	.nv.callgraph,"",@"SHT_CUDA_CALLGRAPH"
	.align	4
	.sectionentsize	8
	.align		4
        /*0000*/ 	.word	0x00000000
	.align		4
        /*0004*/ 	.word	0xffffffff
	.align		4
        /*0008*/ 	.word	0x00000000
	.align		4
        /*000c*/ 	.word	0xfffffffe
	.align		4
        /*0010*/ 	.word	0x00000000
	.align		4
        /*0014*/ 	.word	0xfffffffd
	.align		4
        /*0018*/ 	.word	0x00000000
	.align		4
        /*001c*/ 	.word	0xfffffffc


//--------------------- .text.triton_poi_fused_max_pool2d_with_indices_72 --------------------------
	.section	.text.triton_poi_fused_max_pool2d_with_indices_72,"ax",@progbits
	.align	128
        .global         triton_poi_fused_max_pool2d_with_indices_72
        .type           triton_poi_fused_max_pool2d_with_indices_72,@function
        .size           triton_poi_fused_max_pool2d_with_indices_72,(.L_x_1 - triton_poi_fused_max_pool2d_with_indices_72)
        .other          triton_poi_fused_max_pool2d_with_indices_72,@"STO_CUDA_ENTRY STV_DEFAULT"
triton_poi_fused_max_pool2d_with_indices_72:
.text.triton_poi_fused_max_pool2d_with_indices_72:
[----:B------:R-:W-:Y:S01]  /*0000*/  LDC R1, c[0x0][0x28] ;  /* 0x00000a00ff017b82 */ /* 0x000fe20000000800 */
[----:B------:R-:W1:Y:S07]  /*0010*/  S2R R0, SR_TID.X ;  /* 0x0000000000007919 */ /* 0x000e6e0000002100 */
[----:B------:R-:W2:Y:S01]  /*0020*/  LDC.64 R2, c[0x0][0x210] ;  /* 0x00008400ff027b82 */ /* 0x000ea20000000a00 */
[----:B------:R-:W-:Y:S01]  /*0030*/  ULDC.64 UR4, c[0x0][0x208] ;  /* 0x0000820000047ab9 */ /* 0x000fe20000000a00 */
[----:B------:R-:W-:Y:S01]  /*0040*/  ULDC.64 UR6, c[0x0][0x220] ;  /* 0x0000880000067ab9 */ /* 0x000fe20000000a00 */
[----:B------:R-:W3:Y:S01]  /*0050*/  S2R R7, SR_CTAID.X ;  /* 0x0000000000077919 */ /* 0x000ee20000002500 */
[----:B-1----:R-:W-:Y:S01]  /*0060*/  IMAD.SHL.U32 R0, R0, 0x2, RZ ;  /* 0x0000000200007824 */ /* 0x002fe200078e00ff */
[----:B---3--:R-:W-:-:S04]  /*0070*/  SHF.R.S32.HI R9, RZ, 0x17, R7 ;  /* 0x00000017ff097819 */ /* 0x008fc80000011407 */
[----:B------:R-:W-:Y:S02]  /*0080*/  LOP3.LUT R0, R0, 0xfe, RZ, 0xc0, !PT ;  /* 0x000000fe00007812 */ /* 0x000fe400078ec0ff */
[----:B------:R-:W-:-:S03]  /*0090*/  SGXT R9, R9, 0x1 ;  /* 0x000000010909781a */ /* 0x000fc60000000200 */
[----:B------:R-:W-:-:S04]  /*00a0*/  IMAD R0, R7, 0x100, R0 ;  /* 0x0000010007007824 */ /* 0x000fc800078e0200 */
[----:B------:R-:W-:Y:S01]  /*00b0*/  VIADD R4, R0, 0x1 ;  /* 0x0000000100047836 */ /* 0x000fe20000000000 */
[----:B------:R-:W-:-:S04]  /*00c0*/  SHF.R.S32.HI R5, RZ, 0x1f, R0 ;  /* 0x0000001fff057819 */ /* 0x000fc80000011400 */
[----:B------:R-:W-:Y:S02]  /*00d0*/  LEA.HI R5, R5, R0, RZ, 0x4 ;  /* 0x0000000005057211 */ /* 0x000fe400078f20ff */
[----:B------:R-:W-:Y:S02]  /*00e0*/  LEA.HI R9, R9, R4, RZ, 0x4 ;  /* 0x0000000409097211 */ /* 0x000fe400078f20ff */
[C---:B------:R-:W-:Y:S01]  /*00f0*/  LOP3.LUT R7, R5.reuse, 0x7ffffff0, RZ, 0xc0, !PT ;  /* 0x7ffffff005077812 */ /* 0x040fe200078ec0ff */
[----:B------:R-:W-:Y:S01]  /*0100*/  IMAD.SHL.U32 R5, R5, 0x4, RZ ;  /* 0x0000000405057824 */ /* 0x000fe200078e00ff */
[----:B------:R-:W-:-:S03]  /*0110*/  LOP3.LUT R9, R9, 0x7ffffff0, RZ, 0xc0, !PT ;  /* 0x7ffffff009097812 */ /* 0x000fc600078ec0ff */
[----:B------:R-:W-:Y:S01]  /*0120*/  IMAD.IADD R7, R0, 0x1, -R7 ;  /* 0x0000000100077824 */ /* 0x000fe200078e0a07 */
[----:B------:R-:W-:Y:S01]  /*0130*/  LOP3.LUT R5, R5, 0xffffffc0, RZ, 0xc0, !PT ;  /* 0xffffffc005057812 */ /* 0x000fe200078ec0ff */
[----:B------:R-:W-:-:S04]  /*0140*/  IMAD.IADD R4, R4, 0x1, -R9 ;  /* 0x0000000104047824 */ /* 0x000fc800078e0a09 */
[--C-:B------:R-:W-:Y:S02]  /*0150*/  IMAD R15, R7, 0x2, R5.reuse ;  /* 0x00000002070f7824 */ /* 0x100fe400078e0205 */
[----:B------:R-:W-:Y:S02]  /*0160*/  IMAD R17, R4, 0x2, R5 ;  /* 0x0000000204117824 */ /* 0x000fe400078e0205 */
[----:B--2---:R-:W-:-:S04]  /*0170*/  IMAD.WIDE R8, R15, 0x4, R2 ;  /* 0x000000040f087825 */ /* 0x004fc800078e0202 */
[----:B------:R-:W-:Y:S01]  /*0180*/  VIADD R13, R15, 0x20 ;  /* 0x000000200f0d7836 */ /* 0x000fe20000000000 */
[----:B------:R-:W2:Y:S01]  /*0190*/  LDG.E.EL R4, desc[UR4][R8.64] ;  /* 0x0000000408047981 */ /* 0x000ea2000c2e1900 */
[----:B------:R-:W-:-:S03]  /*01a0*/  IMAD.WIDE R10, R17, 0x4, R2 ;  /* 0x00000004110a7825 */ /* 0x000fc600078e0202 */
[----:B------:R1:W2:Y:S01]  /*01b0*/  LDG.E.EL R18, desc[UR4][R8.64+0x4] ;  /* 0x0000040408127981 */ /* 0x0002a2000c2e1900 */
[----:B------:R-:W-:-:S03]  /*01c0*/  IMAD.WIDE R12, R13, 0x4, R2 ;  /* 0x000000040d0c7825 */ /* 0x000fc600078e0202 */
[----:B------:R-:W3:Y:S01]  /*01d0*/  LDG.E.EL R16, desc[UR4][R10.64] ;  /* 0x000000040a107981 */ /* 0x000ee2000c2e1900 */
[----:B------:R-:W-:-:S03]  /*01e0*/  VIADD R7, R17, 0x20 ;  /* 0x0000002011077836 */ /* 0x000fc60000000000 */
[----:B------:R-:W3:Y:S01]  /*01f0*/  LDG.E.EL R19, desc[UR4][R10.64+0x4] ;  /* 0x000004040a137981 */ /* 0x000ee2000c2e1900 */
[----:B------:R-:W-:-:S03]  /*0200*/  IMAD.WIDE R6, R7, 0x4, R2 ;  /* 0x0000000407067825 */ /* 0x000fc600078e0202 */
[----:B------:R4:W5:Y:S01]  /*0210*/  LDG.E.EL R5, desc[UR4][R12.64] ;  /* 0x000000040c057981 */ /* 0x000962000c2e1900 */
[----:B------:R-:W-:-:S03]  /*0220*/  VIADD R15, R15, 0x21 ;  /* 0x000000210f0f7836 */ /* 0x000fc60000000000 */
[----:B------:R-:W5:Y:S01]  /*0230*/  LDG.E.EL R6, desc[UR4][R6.64] ;  /* 0x0000000406067981 */ /* 0x000f62000c2e1900 */
[----:B------:R-:W-:Y:S02]  /*0240*/  VIADD R17, R17, 0x21 ;  /* 0x0000002111117836 */ /* 0x000fe40000000000 */
[--C-:B-1----:R-:W-:Y:S01]  /*0250*/  IMAD.WIDE R8, R15, 0x4, R2.reuse ;  /* 0x000000040f087825 */ /* 0x102fe200078e0202 */
[----:B----4-:R-:W1:Y:S03]  /*0260*/  LDC.64 R12, c[0x0][0x218] ;  /* 0x00008600ff0c7b82 */ /* 0x010e660000000a00 */
[----:B------:R-:W-:Y:S02]  /*0270*/  IMAD.WIDE R14, R17, 0x4, R2 ;  /* 0x00000004110e7825 */ /* 0x000fe400078e0202 */
[----:B------:R1:W4:Y:S04]  /*0280*/  LDG.E.EL R2, desc[UR4][R8.64] ;  /* 0x0000000408027981 */ /* 0x000328000c2e1900 */
[----:B------:R-:W4:Y:S01]  /*0290*/  LDG.E.EL R3, desc[UR4][R14.64] ;  /* 0x000000040e037981 */ /* 0x000f22000c2e1900 */
[----:B-1----:R-:W-:Y:S01]  /*02a0*/  IMAD.WIDE R8, R0, 0x4, R12 ;  /* 0x0000000400087825 */ /* 0x002fe200078e020c */
[----:B--2---:R-:W-:-:S02]  /*02b0*/  FSETP.GT.AND P3, PT, R18, R4, PT ;  /* 0x000000041200720b */ /* 0x004fc40003f64000 */
[----:B------:R-:W-:Y:S02]  /*02c0*/  FSETP.NAN.AND P0, PT, R18, R18, PT ;  /* 0x000000121200720b */ /* 0x000fe40003f08000 */
[----:B---3--:R-:W-:Y:S02]  /*02d0*/  FSETP.GT.AND P2, PT, R19, R16, PT ;  /* 0x000000101300720b */ /* 0x008fe40003f44000 */
[----:B-----5:R-:W-:-:S07]  /*02e0*/  FSETP.NAN.AND P4, PT, R5, R5, PT ;  /* 0x000000050500720b */ /* 0x020fce0003f88000 */
[----:B------:R-:W-:Y:S02]  /*02f0*/  @!P3 SEL R18, R18, R4, P0 ;  /* 0x000000041212b207 */ /* 0x000fe40000000000 */
[----:B------:R-:W-:Y:S02]  /*0300*/  FSETP.NAN.AND P1, PT, R6, R6, PT ;  /* 0x000000060600720b */ /* 0x000fe40003f28000 */
[C---:B------:R-:W-:Y:S02]  /*0310*/  FSETP.NAN.AND P5, PT, R19.reuse, R19, PT ;  /* 0x000000131300720b */ /* 0x040fe40003fa8000 */
[----:B------:R-:W-:Y:S02]  /*0320*/  FSETP.GEU.AND P0, PT, R18, R5, PT ;  /* 0x000000051200720b */ /* 0x000fe40003f0e000 */
[----:B------:R-:W-:Y:S02]  /*0330*/  @!P2 SEL R19, R19, R16, P5 ;  /* 0x000000101313a207 */ /* 0x000fe40002800000 */
[----:B------:R-:W-:-:S02]  /*0340*/  @!P4 SEL R5, R5, R18, !P0 ;  /* 0x000000120505c207 */ /* 0x000fc40004000000 */
[----:B------:R-:W-:Y:S02]  /*0350*/  FSETP.GEU.AND P4, PT, R19, R6, PT ;  /* 0x000000061300720b */ /* 0x000fe40003f8e000 */
[----:B------:R-:W-:Y:S02]  /*0360*/  SEL R4, RZ, 0x1, !P3 ;  /* 0x00000001ff047807 */ /* 0x000fe40005800000 */
[----:B------:R-:W-:Y:S02]  /*0370*/  SEL R7, RZ, 0x1, !P2 ;  /* 0x00000001ff077807 */ /* 0x000fe40005000000 */
[----:B----4-:R-:W-:Y:S02]  /*0380*/  FSETP.NAN.AND P3, PT, R2, R2, PT ;  /* 0x000000020200720b */ /* 0x010fe40003f68000 */
[----:B------:R-:W-:Y:S02]  /*0390*/  FSETP.NAN.AND P2, PT, R3, R3, PT ;  /* 0x000000030300720b */ /* 0x000fe40003f48000 */
[----:B------:R-:W-:-:S02]  /*03a0*/  @!P1 SEL R6, R6, R19, !P4 ;  /* 0x0000001306069207 */ /* 0x000fc40006000000 */
[----:B------:R-:W-:Y:S02]  /*03b0*/  SEL R4, R4, 0x2, P0 ;  /* 0x0000000204047807 */ /* 0x000fe40000000000 */
[----:B------:R-:W-:Y:S02]  /*03c0*/  SEL R7, R7, 0x2, P4 ;  /* 0x0000000207077807 */ /* 0x000fe40002000000 */
[----:B------:R-:W-:Y:S02]  /*03d0*/  FSETP.GEU.AND P1, PT, R5, R2, PT ;  /* 0x000000020500720b */ /* 0x000fe40003f2e000 */
[----:B------:R-:W-:Y:S02]  /*03e0*/  FSETP.GEU.AND P0, PT, R6, R3, PT ;  /* 0x000000030600720b */ /* 0x000fe40003f0e000 */
[----:B------:R-:W-:Y:S02]  /*03f0*/  SEL R4, R4, 0x3, P1 ;  /* 0x0000000304047807 */ /* 0x000fe40000800000 */
[----:B------:R-:W-:-:S02]  /*0400*/  SEL R7, R7, 0x3, P0 ;  /* 0x0000000307077807 */ /* 0x000fc40000000000 */
[----:B------:R-:W-:Y:S02]  /*0410*/  IADD3 R10, P4, R0, UR6, RZ ;  /* 0x00000006000a7c10 */ /* 0x000fe4000ff9e0ff */
[----:B------:R-:W-:Y:S01]  /*0420*/  @!P3 SEL R2, R2, R5, !P1 ;  /* 0x000000050202b207 */ /* 0x000fe20004800000 */
[----:B------:R-:W-:Y:S01]  /*0430*/  IMAD R7, R7, 0x100, R4 ;  /* 0x0000010007077824 */ /* 0x000fe200078e0204 */
[----:B------:R-:W-:Y:S02]  /*0440*/  @!P2 SEL R3, R3, R6, !P0 ;  /* 0x000000060303a207 */ /* 0x000fe40004000000 */
[----:B------:R-:W-:-:S03]  /*0450*/  LEA.HI.X.SX32 R11, R0, UR7, 0x1, P4 ;  /* 0x00000007000b7c11 */ /* 0x000fc6000a0f0eff */
[----:B------:R-:W-:Y:S04]  /*0460*/  STG.E.64 desc[UR4][R8.64], R2 ;  /* 0x0000000208007986 */ /* 0x000fe8000c101b04 */
[----:B------:R-:W-:Y:S01]  /*0470*/  STG.E.U16 desc[UR4][R10.64], R7 ;  /* 0x000000070a007986 */ /* 0x000fe2000c101504 */
[----:B------:R-:W-:Y:S05]  /*0480*/  EXIT ;  /* 0x000000000000794d */ /* 0x000fea0003800000 */
.L_x_0:
[----:B------:R-:W-:-:S00]  /*0490*/  BRA `(.L_x_0) ;  /* 0xfffffffc00fc7947 */ /* 0x000fc0000383ffff */
[----:B------:R-:W-:-:S00]  /*04a0*/  NOP ;  /* 0x0000000000007918 */ /* 0x000fc00000000000 */
        /* <DEDUP_REMOVED lines=13> */
.L_x_1:


//--------------------- .nv.constant0.triton_poi_fused_max_pool2d_with_indices_72 --------------------------
	.section	.nv.constant0.triton_poi_fused_max_pool2d_with_indices_72,"a",@progbits
	.sectionflags	@""
	.align	4
.nv.constant0.triton_poi_fused_max_pool2d_with_indices_72:
	.zero		556
